//
// Generated by NVIDIA NVVM Compiler
//
// Compiler Build ID: CL-36424714
// Cuda compilation tools, release 13.0, V13.0.88
// Based on NVVM 20.0.0
//

.version 9.0
.target sm_100
.address_size 64

	// .globl	_Z6MatAddPfS_S_i

.visible .entry _Z6MatAddPfS_S_i(
	.param .u64 .ptr .align 1 _Z6MatAddPfS_S_i_param_0,
	.param .u64 .ptr .align 1 _Z6MatAddPfS_S_i_param_1,
	.param .u64 .ptr .align 1 _Z6MatAddPfS_S_i_param_2,
	.param .u32 _Z6MatAddPfS_S_i_param_3
)
{
	.reg .pred 	%p<2>;
	.reg .b32 	%r<6>;
	.reg .b32 	%f<4>;
	.reg .b64 	%rd<11>;

	ld.param.u64 	%rd1, [_Z6MatAddPfS_S_i_param_0];
	ld.param.u64 	%rd2, [_Z6MatAddPfS_S_i_param_1];
	ld.param.u64 	%rd3, [_Z6MatAddPfS_S_i_param_2];
	ld.param.u32 	%r2, [_Z6MatAddPfS_S_i_param_3];
	mov.u32 	%r3, %ntid.x;
	mov.u32 	%r4, %ctaid.x;
	mov.u32 	%r5, %tid.x;
	mad.lo.s32 	%r1, %r3, %r4, %r5;
	setp.ge.s32 	%p1, %r1, %r2;
	@%p1 bra 	$L__BB0_2;
	cvta.to.global.u64 	%rd4, %rd1;
	cvta.to.global.u64 	%rd5, %rd2;
	cvta.to.global.u64 	%rd6, %rd3;
	mul.wide.s32 	%rd7, %r1, 4;
	add.s64 	%rd8, %rd4, %rd7;
	ld.global.f32 	%f1, [%rd8];
	add.s64 	%rd9, %rd5, %rd7;
	ld.global.f32 	%f2, [%rd9];
	add.f32 	%f3, %f1, %f2;
	add.s64 	%rd10, %rd6, %rd7;
	st.global.f32 	[%rd10], %f3;
$L__BB0_2:
	ret;

}


// ===== COMPILED SASS (sm_100) =====

	.target	sm_100

	.elftype	@"ET_EXEC"


//--------------------- .note.nv.tkinfo           --------------------------
	.section	.note.nv.tkinfo,"",@"SHT_NOTE"
	.sectionflags	@"SHF_NOTE_NV_TKINFO"
	.tkinfo
        /*0018*/ 	.word	0x00000002
        /*0030*/ 	.string	""
        /*0030*/ 	.string	"ptxas"
        /*0030*/ 	.string	"Cuda compilation tools, release 13.0, V13.0.88"
        /*0030*/ 	.string	"Build cuda_13.0.r13.0/compiler.36424714_0"
        /*0030*/ 	.string	"-arch sm_100 -m 64 "



//--------------------- .note.nv.cuinfo           --------------------------
	.section	.note.nv.cuinfo,"",@"SHT_NOTE"
	.sectionflags	@"SHF_NOTE_NV_CUINFO"
        /*0018*/ 	.short	0x0002
        /*001a*/ 	.short	0x0064
        /*001c*/ 	.short	0x0082
	.zero		2


//--------------------- .nv.info                  --------------------------
	.section	.nv.info,"",@"SHT_CUDA_INFO"
	.align	4


	//----- nvinfo : EIATTR_REGCOUNT
	.align		4
        /*0000*/ 	.byte	0x04, 0x2f
        /*0002*/ 	.short	(.L_1 - .L_0)
	.align		4
.L_0:
        /*0004*/ 	.word	index@(_Z6MatAddPfS_S_i)
        /*0008*/ 	.word	0x0000000c


	//----- nvinfo : EIATTR_FRAME_SIZE
	.align		4
.L_1:
        /*000c*/ 	.byte	0x04, 0x11
        /*000e*/ 	.short	(.L_3 - .L_2)
	.align		4
.L_2:
        /*0010*/ 	.word	index@(_Z6MatAddPfS_S_i)
        /*0014*/ 	.word	0x00000000


	//----- nvinfo : EIATTR_MIN_STACK_SIZE
	.align		4
.L_3:
        /*0018*/ 	.byte	0x04, 0x12
        /*001a*/ 	.short	(.L_5 - .L_4)
	.align		4
.L_4:
        /*001c*/ 	.word	index@(_Z6MatAddPfS_S_i)
        /*0020*/ 	.word	0x00000000
.L_5:


//--------------------- .nv.compat                --------------------------
	.section	.nv.compat,"",@"SHT_CUDA_COMPAT_INFO"
	.align	4
        /*0000*/ 	.byte	0x02, 0x09, 0x00, 0x00, 0x02, 0x02, 0x01, 0x00, 0x02, 0x05, 0x05, 0x00, 0x03, 0x07, 0x01, 0x01
        /*0010*/ 	.byte	0x02, 0x03, 0x00, 0x00, 0x02, 0x06, 0x01, 0x00, 0x04, 0x0b, 0x08, 0x00, 0x09, 0x00, 0x00, 0x00
        /*0020*/ 	.byte	0x00, 0x00, 0x00, 0x00


//--------------------- .nv.info._Z6MatAddPfS_S_i --------------------------
	.section	.nv.info._Z6MatAddPfS_S_i,"",@"SHT_CUDA_INFO"
	.sectionflags	@""
	.align	4


	//----- nvinfo : EIATTR_CUDA_API_VERSION
	.align		4
        /*0000*/ 	.byte	0x04, 0x37
        /*0002*/ 	.short	(.L_7 - .L_6)
.L_6:
        /*0004*/ 	.word	0x00000082


	//----- nvinfo : EIATTR_KPARAM_INFO
	.align		4
.L_7:
        /*0008*/ 	.byte	0x04, 0x17
        /*000a*/ 	.short	(.L_9 - .L_8)
.L_8:
        /*000c*/ 	.word	0x00000000
        /*0010*/ 	.short	0x0003
        /*0012*/ 	.short	0x0018
        /*0014*/ 	.byte	0x00, 0xf0, 0x11, 0x00


	//----- nvinfo : EIATTR_KPARAM_INFO
	.align		4
.L_9:
        /*0018*/ 	.byte	0x04, 0x17
        /*001a*/ 	.short	(.L_11 - .L_10)
.L_10:
        /*001c*/ 	.word	0x00000000
        /*0020*/ 	.short	0x0002
        /*0022*/ 	.short	0x0010
        /*0024*/ 	.byte	0x00, 0xf5, 0x21, 0x00


	//----- nvinfo : EIATTR_KPARAM_INFO
	.align		4
.L_11:
        /*0028*/ 	.byte	0x04, 0x17
        /*002a*/ 	.short	(.L_13 - .L_12)
.L_12:
        /*002c*/ 	.word	0x00000000
        /*0030*/ 	.short	0x0001
        /*0032*/ 	.short	0x0008
        /*0034*/ 	.byte	0x00, 0xf5, 0x21, 0x00


	//----- nvinfo : EIATTR_KPARAM_INFO
	.align		4
.L_13:
        /*0038*/ 	.byte	0x04, 0x17
        /*003a*/ 	.short	(.L_15 - .L_14)
.L_14:
        /*003c*/ 	.word	0x00000000
        /*0040*/ 	.short	0x0000
        /*0042*/ 	.short	0x0000
        /*0044*/ 	.byte	0x00, 0xf5, 0x21, 0x00


	//----- nvinfo : EIATTR_SPARSE_MMA_MASK
	.align		4
.L_15:
        /*0048*/ 	.byte	0x03, 0x50
        /*004a*/ 	.short	0x0000


	//----- nvinfo : EIATTR_MAXREG_COUNT
	.align		4
        /*004c*/ 	.byte	0x03, 0x1b
        /*004e*/ 	.short	0x00ff


	//----- nvinfo : EIATTR_MERCURY_ISA_VERSION
	.align		4
        /*0050*/ 	.byte	0x03, 0x5f
        /*0052*/ 	.short	0x0101


	//----- nvinfo : EIATTR_VRC_CTA_INIT_COUNT
	.align		4
        /*0054*/ 	.byte	0x02, 0x4a
	.zero		1
	.zero		1


	//----- nvinfo : EIATTR_EXIT_INSTR_OFFSETS
	.align		4
        /*0058*/ 	.byte	0x04, 0x1c
        /*005a*/ 	.short	(.L_17 - .L_16)


	//   ....[0]....
.L_16:
        /*005c*/ 	.word	0x00000070


	//   ....[1]....
        /*0060*/ 	.word	0x00000130


	//----- nvinfo : EIATTR_CBANK_PARAM_SIZE
	.align		4
.L_17:
        /*0064*/ 	.byte	0x03, 0x19
        /*0066*/ 	.short	0x001c


	//----- nvinfo : EIATTR_PARAM_CBANK
	.align		4
        /*0068*/ 	.byte	0x04, 0x0a
        /*006a*/ 	.short	(.L_19 - .L_18)
	.align		4
.L_18:
        /*006c*/ 	.word	index@(.nv.constant0._Z6MatAddPfS_S_i)
        /*0070*/ 	.short	0x0380
        /*0072*/ 	.short	0x001c


	//----- nvinfo : EIATTR_SW_WAR
	.align		4
.L_19:
        /*0074*/ 	.byte	0x04, 0x36
        /*0076*/ 	.short	(.L_21 - .L_20)
.L_20:
        /*0078*/ 	.word	0x00000008
.L_21:


//--------------------- .nv.callgraph             --------------------------
	.section	.nv.callgraph,"",@"SHT_CUDA_CALLGRAPH"
	.align	4
	.sectionentsize	8
	.align		4
        /*0000*/ 	.word	0x00000000
	.align		4
        /*0004*/ 	.word	0xffffffff
	.align		4
        /*0008*/ 	.word	0x00000000
	.align		4
        /*000c*/ 	.word	0xfffffffe
	.align		4
        /*0010*/ 	.word	0x00000000
	.align		4
        /*0014*/ 	.word	0xfffffffd
	.align		4
        /*0018*/ 	.word	0x00000000
	.align		4
        /*001c*/ 	.word	0xfffffffc


//--------------------- .text._Z6MatAddPfS_S_i    --------------------------
	.section	.text._Z6MatAddPfS_S_i,"ax",@progbits
	.align	128
        .global         _Z6MatAddPfS_S_i
        .type           _Z6MatAddPfS_S_i,@function
        .size           _Z6MatAddPfS_S_i,(.L_x_1 - _Z6MatAddPfS_S_i)
        .other          _Z6MatAddPfS_S_i,@"STO_CUDA_ENTRY STV_DEFAULT"
_Z6MatAddPfS_S_i:
.text._Z6MatAddPfS_S_i:
[----:B------:R-:W-:Y:S01]  /*0000*/  LDC R1, c[0x0][0x37c] ;  /* 0x0000df00ff017b82 */ /* 0x000fe20000000800 */
[----:B------:R-:W0:Y:S01]  /*0010*/  S2R R9, SR_CTAID.X ;  /* 0x0000000000097919 */ /* 0x000e220000002500 */
[----:B------:R-:W0:Y:S01]  /*0020*/  LDCU UR4, c[0x0][0x360] ;  /* 0x00006c00ff0477ac */ /* 0x000e220008000800 */
[----:B------:R-:W0:Y:S01]  /*0030*/  S2R R0, SR_TID.X ;  /* 0x0000000000007919 */ /* 0x000e220000002100 */
[----:B------:R-:W1:Y:S01]  /*0040*/  LDCU UR5, c[0x0][0x398] ;  /* 0x00007300ff0577ac */ /* 0x000e620008000800 */
[----:B0-----:R-:W-:-:S05]  /*0050*/  IMAD R9, R9, UR4, R0 ;  /* 0x0000000409097c24 */ /* 0x001fca000f8e0200 */
[----:B-1----:R-:W-:-:S13]  /*0060*/  ISETP.GE.AND P0, PT, R9, UR5, PT ;  /* 0x0000000509007c0c */ /* 0x002fda000bf06270 */
[----:B------:R-:W-:Y:S05]  /*0070*/  @P0 EXIT ;  /* 0x000000000000094d */ /* 0x000fea0003800000 */
[----:B------:R-:W0:Y:S01]  /*0080*/  LDC.64 R2, c[0x0][0x380] ;  /* 0x0000e000ff027b82 */ /* 0x000e220000000a00 */
[----:B------:R-:W1:Y:S07]  /*0090*/  LDCU.64 UR4, c[0x0][0x358] ;  /* 0x00006b00ff0477ac */ /* 0x000e6e0008000a00 */
[----:B------:R-:W2:Y:S08]  /*00a0*/  LDC.64 R4, c[0x0][0x388] ;  /* 0x0000e200ff047b82 */ /* 0x000eb00000000a00 */
[----:B------:R-:W3:Y:S01]  /*00b0*/  LDC.64 R6, c[0x0][0x390] ;  /* 0x0000e400ff067b82 */ /* 0x000ee20000000a00 */
[----:B0-----:R-:W-:-:S06]  /*00c0*/  IMAD.WIDE R2, R9, 0x4, R2 ;  /* 0x0000000409027825 */ /* 0x001fcc00078e0202 */
[----:B-1----:R-:W4:Y:S01]  /*00d0*/  LDG.E R2, desc[UR4][R2.64] ;  /* 0x0000000402027981 */ /* 0x002f22000c1e1900 */
[----:B--2---:R-:W-:-:S06]  /*00e0*/  IMAD.WIDE R4, R9, 0x4, R4 ;  /* 0x0000000409047825 */ /* 0x004fcc00078e0204 */
[----:B------:R-:W4:Y:S01]  /*00f0*/  LDG.E R5, desc[UR4][R4.64] ;  /* 0x0000000404057981 */ /* 0x000f22000c1e1900 */
[----:B---3--:R-:W-:-:S04]  /*0100*/  IMAD.WIDE R6, R9, 0x4, R6 ;  /* 0x0000000409067825 */ /* 0x008fc800078e0206 */
[----:B----4-:R-:W-:-:S05]  /*0110*/  FADD R9, R2, R5 ;  /* 0x0000000502097221 */ /* 0x010fca0000000000 */
[----:B------:R-:W-:Y:S01]  /*0120*/  STG.E desc[UR4][R6.64], R9 ;  /* 0x0000000906007986 */ /* 0x000fe2000c101904 */
[----:B------:R-:W-:Y:S05]  /*0130*/  EXIT ;  /* 0x000000000000794d */ /* 0x000fea0003800000 */
.L_x_0:
[----:B------:R-:W-:-:S00]  /*0140*/  BRA `(.L_x_0) ;  /* 0xfffffffc00fc7947 */ /* 0x000fc0000383ffff */
[----:B------:R-:W-:-:S00]  /*0150*/  NOP ;  /* 0x0000000000007918 */ /* 0x000fc00000000000 */
        /* <DEDUP_REMOVED lines=10> */
.L_x_1:


//--------------------- .nv.shared.reserved.0     --------------------------
	.section	.nv.shared.reserved.0,"aw",@nobits
	.weak		__nv_reservedSMEM_offset_0_alias
	.size		__nv_reservedSMEM_offset_0_alias, 0, 64
	.other		__nv_reservedSMEM_offset_0_alias,@"STO_CUDA_RESERVED_SHARED STV_DEFAULT"
__nv_reservedSMEM_offset_0_alias:
	.zero		0
	.zero		64


//--------------------- .nv.constant0._Z6MatAddPfS_S_i --------------------------
	.section	.nv.constant0._Z6MatAddPfS_S_i,"a",@progbits
	.sectionflags	@""
	.align	4
.nv.constant0._Z6MatAddPfS_S_i:
	.zero		924


//--------------------- SYMBOLS --------------------------

	.type		.nv.reservedSmem.offset0,@object
	.size		.nv.reservedSmem.offset0,0x4
